//
// Generated by NVIDIA NVVM Compiler
//
// Compiler Build ID: CL-36424714
// Cuda compilation tools, release 13.0, V13.0.88
// Based on NVVM 20.0.0
//

.version 9.0
.target sm_100
.address_size 64

	// .globl	kernel1

.visible .entry kernel1(
	.param .u64 .ptr .align 1 kernel1_param_0
)
{
	.reg .b32 	%r<11>;
	.reg .b32 	%f<3>;
	.reg .b64 	%rd<5>;

	ld.param.u64 	%rd1, [kernel1_param_0];
	cvta.to.global.u64 	%rd2, %rd1;
	mov.u32 	%r1, %ctaid.x;
	mov.u32 	%r2, %ntid.x;
	mov.u32 	%r3, %tid.x;
	mov.u32 	%r4, %ctaid.y;
	mov.u32 	%r5, %ntid.y;
	mov.u32 	%r6, %tid.y;
	mad.lo.s32 	%r7, %r4, %r5, %r6;
	mov.u32 	%r8, %nctaid.x;
	mad.lo.s32 	%r9, %r7, %r8, %r1;
	mad.lo.s32 	%r10, %r9, %r2, %r3;
	mul.wide.u32 	%rd3, %r10, 16;
	add.s64 	%rd4, %rd2, %rd3;
	mov.f32 	%f1, 0f00000000;
	mov.f32 	%f2, 0f3F800000;
	st.global.v4.f32 	[%rd4], {%f2, %f1, %f1, %f1};
	ret;

}


// ===== COMPILED SASS (sm_100) =====

	.target	sm_100

	.elftype	@"ET_EXEC"


//--------------------- .note.nv.tkinfo           --------------------------
	.section	.note.nv.tkinfo,"",@"SHT_NOTE"
	.sectionflags	@"SHF_NOTE_NV_TKINFO"
	.tkinfo
        /*0018*/ 	.word	0x00000002
        /*0030*/ 	.string	""
        /*0030*/ 	.string	"ptxas"
        /*0030*/ 	.string	"Cuda compilation tools, release 13.0, V13.0.88"
        /*0030*/ 	.string	"Build cuda_13.0.r13.0/compiler.36424714_0"
        /*0030*/ 	.string	"-arch sm_100 -m 64 "



//--------------------- .note.nv.cuinfo           --------------------------
	.section	.note.nv.cuinfo,"",@"SHT_NOTE"
	.sectionflags	@"SHF_NOTE_NV_CUINFO"
        /*0018*/ 	.short	0x0002
        /*001a*/ 	.short	0x0064
        /*001c*/ 	.short	0x0082
	.zero		2


//--------------------- .nv.info                  --------------------------
	.section	.nv.info,"",@"SHT_CUDA_INFO"
	.align	4


	//----- nvinfo : EIATTR_REGCOUNT
	.align		4
        /*0000*/ 	.byte	0x04, 0x2f
        /*0002*/ 	.short	(.L_1 - .L_0)
	.align		4
.L_0:
        /*0004*/ 	.word	index@(kernel1)
        /*0008*/ 	.word	0x0000000c


	//----- nvinfo : EIATTR_FRAME_SIZE
	.align		4
.L_1:
        /*000c*/ 	.byte	0x04, 0x11
        /*000e*/ 	.short	(.L_3 - .L_2)
	.align		4
.L_2:
        /*0010*/ 	.word	index@(kernel1)
        /*0014*/ 	.word	0x00000000


	//----- nvinfo : EIATTR_MIN_STACK_SIZE
	.align		4
.L_3:
        /*0018*/ 	.byte	0x04, 0x12
        /*001a*/ 	.short	(.L_5 - .L_4)
	.align		4
.L_4:
        /*001c*/ 	.word	index@(kernel1)
        /*0020*/ 	.word	0x00000000
.L_5:


//--------------------- .nv.compat                --------------------------
	.section	.nv.compat,"",@"SHT_CUDA_COMPAT_INFO"
	.align	4
        /*0000*/ 	.byte	0x02, 0x09, 0x00, 0x00, 0x02, 0x02, 0x01, 0x00, 0x02, 0x05, 0x05, 0x00, 0x03, 0x07, 0x01, 0x01
        /*0010*/ 	.byte	0x02, 0x03, 0x00, 0x00, 0x02, 0x06, 0x01, 0x00, 0x04, 0x0b, 0x08, 0x00, 0x09, 0x00, 0x00, 0x00
        /*0020*/ 	.byte	0x00, 0x00, 0x00, 0x00


//--------------------- .nv.info.kernel1          --------------------------
	.section	.nv.info.kernel1,"",@"SHT_CUDA_INFO"
	.sectionflags	@""
	.align	4


	//----- nvinfo : EIATTR_CUDA_API_VERSION
	.align		4
        /*0000*/ 	.byte	0x04, 0x37
        /*0002*/ 	.short	(.L_7 - .L_6)
.L_6:
        /*0004*/ 	.word	0x00000082


	//----- nvinfo : EIATTR_KPARAM_INFO
	.align		4
.L_7:
        /*0008*/ 	.byte	0x04, 0x17
        /*000a*/ 	.short	(.L_9 - .L_8)
.L_8:
        /*000c*/ 	.word	0x00000000
        /*0010*/ 	.short	0x0000
        /*0012*/ 	.short	0x0000
        /*0014*/ 	.byte	0x00, 0xf5, 0x21, 0x00


	//----- nvinfo : EIATTR_SPARSE_MMA_MASK
	.align		4
.L_9:
        /*0018*/ 	.byte	0x03, 0x50
        /*001a*/ 	.short	0x0000


	//----- nvinfo : EIATTR_MAXREG_COUNT
	.align		4
        /*001c*/ 	.byte	0x03, 0x1b
        /*001e*/ 	.short	0x00ff


	//----- nvinfo : EIATTR_MERCURY_ISA_VERSION
	.align		4
        /*0020*/ 	.byte	0x03, 0x5f
        /*0022*/ 	.short	0x0101


	//----- nvinfo : EIATTR_VRC_CTA_INIT_COUNT
	.align		4
        /*0024*/ 	.byte	0x02, 0x4a
	.zero		1
	.zero		1


	//----- nvinfo : EIATTR_EXIT_INSTR_OFFSETS
	.align		4
        /*0028*/ 	.byte	0x04, 0x1c
        /*002a*/ 	.short	(.L_11 - .L_10)


	//   ....[0]....
.L_10:
        /*002c*/ 	.word	0x00000120


	//----- nvinfo : EIATTR_CBANK_PARAM_SIZE
	.align		4
.L_11:
        /*0030*/ 	.byte	0x03, 0x19
        /*0032*/ 	.short	0x0008


	//----- nvinfo : EIATTR_PARAM_CBANK
	.align		4
        /*0034*/ 	.byte	0x04, 0x0a
        /*0036*/ 	.short	(.L_13 - .L_12)
	.align		4
.L_12:
        /*0038*/ 	.word	index@(.nv.constant0.kernel1)
        /*003c*/ 	.short	0x0380
        /*003e*/ 	.short	0x0008


	//----- nvinfo : EIATTR_SW_WAR
	.align		4
.L_13:
        /*0040*/ 	.byte	0x04, 0x36
        /*0042*/ 	.short	(.L_15 - .L_14)
.L_14:
        /*0044*/ 	.word	0x00000008
.L_15:


//--------------------- .nv.callgraph             --------------------------
	.section	.nv.callgraph,"",@"SHT_CUDA_CALLGRAPH"
	.align	4
	.sectionentsize	8
	.align		4
        /*0000*/ 	.word	0x00000000
	.align		4
        /*0004*/ 	.word	0xffffffff
	.align		4
        /*0008*/ 	.word	0x00000000
	.align		4
        /*000c*/ 	.word	0xfffffffe
	.align		4
        /*0010*/ 	.word	0x00000000
	.align		4
        /*0014*/ 	.word	0xfffffffd
	.align		4
        /*0018*/ 	.word	0x00000000
	.align		4
        /*001c*/ 	.word	0xfffffffc


//--------------------- .text.kernel1             --------------------------
	.section	.text.kernel1,"ax",@progbits
	.align	128
        .global         kernel1
        .type           kernel1,@function
        .size           kernel1,(.L_x_1 - kernel1)
        .other          kernel1,@"STO_CUDA_ENTRY STV_DEFAULT"
kernel1:
.text.kernel1:
[----:B------:R-:W-:Y:S01]  /*0000*/  LDC R1, c[0x0][0x37c] ;  /* 0x0000df00ff017b82 */ /* 0x000fe20000000800 */
[----:B------:R-:W0:Y:S01]  /*0010*/  S2R R7, SR_TID.Y ;  /* 0x0000000000077919 */ /* 0x000e220000002200 */
[----:B------:R-:W1:Y:S06]  /*0020*/  LDCU UR7, c[0x0][0x360] ;  /* 0x00006c00ff0777ac */ /* 0x000e6c0008000800 */
[----:B------:R-:W0:Y:S01]  /*0030*/  S2UR UR4, SR_CTAID.Y ;  /* 0x00000000000479c3 */ /* 0x000e220000002600 */
[----:B------:R-:W-:Y:S01]  /*0040*/  HFMA2 R4, -RZ, RZ, 1.875, 0 ;  /* 0x3f800000ff047431 */ /* 0x000fe200000001ff */
[----:B------:R-:W1:Y:S06]  /*0050*/  S2R R5, SR_TID.X ;  /* 0x0000000000057919 */ /* 0x000e6c0000002100 */
[----:B------:R-:W0:Y:S08]  /*0060*/  LDC R0, c[0x0][0x364] ;  /* 0x0000d900ff007b82 */ /* 0x000e300000000800 */
[----:B------:R-:W2:Y:S08]  /*0070*/  S2UR UR6, SR_CTAID.X ;  /* 0x00000000000679c3 */ /* 0x000eb00000002500 */
[----:B------:R-:W2:Y:S08]  /*0080*/  LDC R9, c[0x0][0x370] ;  /* 0x0000dc00ff097b82 */ /* 0x000eb00000000800 */
[----:B------:R-:W3:Y:S01]  /*0090*/  LDC.64 R2, c[0x0][0x380] ;  /* 0x0000e000ff027b82 */ /* 0x000ee20000000a00 */
[----:B0-----:R-:W-:Y:S01]  /*00a0*/  IMAD R0, R0, UR4, R7 ;  /* 0x0000000400007c24 */ /* 0x001fe2000f8e0207 */
[----:B------:R-:W0:Y:S01]  /*00b0*/  LDCU.64 UR4, c[0x0][0x358] ;  /* 0x00006b00ff0477ac */ /* 0x000e220008000a00 */
[----:B------:R-:W-:-:S02]  /*00c0*/  CS2R R6, SRZ ;  /* 0x0000000000067805 */ /* 0x000fc4000001ff00 */
[----:B--2---:R-:W-:-:S04]  /*00d0*/  IMAD R0, R0, R9, UR6 ;  /* 0x0000000600007e24 */ /* 0x004fc8000f8e0209 */
[----:B-1----:R-:W-:-:S04]  /*00e0*/  IMAD R5, R0, UR7, R5 ;  /* 0x0000000700057c24 */ /* 0x002fc8000f8e0205 */
[----:B---3--:R-:W-:Y:S01]  /*00f0*/  IMAD.WIDE.U32 R2, R5, 0x10, R2 ;  /* 0x0000001005027825 */ /* 0x008fe200078e0002 */
[----:B------:R-:W-:-:S05]  /*0100*/  MOV R5, RZ ;  /* 0x000000ff00057202 */ /* 0x000fca0000000f00 */
[----:B0-----:R-:W-:Y:S01]  /*0110*/  STG.E.128 desc[UR4][R2.64], R4 ;  /* 0x0000000402007986 */ /* 0x001fe2000c101d04 */
[----:B------:R-:W-:Y:S05]  /*0120*/  EXIT ;  /* 0x000000000000794d */ /* 0x000fea0003800000 */
.L_x_0:
[----:B------:R-:W-:-:S00]  /*0130*/  BRA `(.L_x_0) ;  /* 0xfffffffc00fc7947 */ /* 0x000fc0000383ffff */
[----:B------:R-:W-:-:S00]  /*0140*/  NOP ;  /* 0x0000000000007918 */ /* 0x000fc00000000000 */
        /* <DEDUP_REMOVED lines=11> */
.L_x_1:


//--------------------- .nv.shared.reserved.0     --------------------------
	.section	.nv.shared.reserved.0,"aw",@nobits
	.weak		__nv_reservedSMEM_offset_0_alias
	.size		__nv_reservedSMEM_offset_0_alias, 0, 64
	.other		__nv_reservedSMEM_offset_0_alias,@"STO_CUDA_RESERVED_SHARED STV_DEFAULT"
__nv_reservedSMEM_offset_0_alias:
	.zero		0
	.zero		64


//--------------------- .nv.constant0.kernel1     --------------------------
	.section	.nv.constant0.kernel1,"a",@progbits
	.sectionflags	@""
	.align	4
.nv.constant0.kernel1:
	.zero		904


//--------------------- SYMBOLS --------------------------

	.type		.nv.reservedSmem.offset0,@object
	.size		.nv.reservedSmem.offset0,0x4
